//
// Generated by NVIDIA NVVM Compiler
//
// Compiler Build ID: CL-36424714
// Cuda compilation tools, release 13.0, V13.0.88
// Based on NVVM 20.0.0
//

.version 9.0
.target sm_100
.address_size 64

	// .globl	_Z26matrixMultiplicationKernelPfS_S_i
// _ZZ26matrixMultiplicationKernelPfS_S_iE7sharedA has been demoted
// _ZZ26matrixMultiplicationKernelPfS_S_iE7sharedB has been demoted

.visible .entry _Z26matrixMultiplicationKernelPfS_S_i(
	.param .u64 .ptr .align 1 _Z26matrixMultiplicationKernelPfS_S_i_param_0,
	.param .u64 .ptr .align 1 _Z26matrixMultiplicationKernelPfS_S_i_param_1,
	.param .u64 .ptr .align 1 _Z26matrixMultiplicationKernelPfS_S_i_param_2,
	.param .u32 _Z26matrixMultiplicationKernelPfS_S_i_param_3
)
{
	.reg .pred 	%p<4>;
	.reg .b32 	%r<33>;
	.reg .b32 	%f<105>;
	.reg .b64 	%rd<13>;
	// demoted variable
	.shared .align 4 .b8 _ZZ26matrixMultiplicationKernelPfS_S_iE7sharedA[4096];
	// demoted variable
	.shared .align 4 .b8 _ZZ26matrixMultiplicationKernelPfS_S_iE7sharedB[4096];
	ld.param.u64 	%rd3, [_Z26matrixMultiplicationKernelPfS_S_i_param_0];
	ld.param.u64 	%rd4, [_Z26matrixMultiplicationKernelPfS_S_i_param_1];
	ld.param.u64 	%rd5, [_Z26matrixMultiplicationKernelPfS_S_i_param_2];
	ld.param.u32 	%r18, [_Z26matrixMultiplicationKernelPfS_S_i_param_3];
	mov.u32 	%r19, %ctaid.y;
	mov.u32 	%r20, %ntid.y;
	mov.u32 	%r1, %tid.y;
	mad.lo.s32 	%r2, %r19, %r20, %r1;
	mov.u32 	%r21, %ctaid.x;
	mov.u32 	%r22, %ntid.x;
	mov.u32 	%r3, %tid.x;
	mad.lo.s32 	%r4, %r21, %r22, %r3;
	setp.lt.s32 	%p1, %r18, 1;
	mov.f32 	%f104, 0f00000000;
	@%p1 bra 	$L__BB0_3;
	shl.b32 	%r24, %r1, 7;
	mov.u32 	%r25, _ZZ26matrixMultiplicationKernelPfS_S_iE7sharedA;
	add.s32 	%r5, %r25, %r24;
	shl.b32 	%r26, %r3, 2;
	add.s32 	%r6, %r5, %r26;
	mov.u32 	%r27, _ZZ26matrixMultiplicationKernelPfS_S_iE7sharedB;
	add.s32 	%r8, %r27, %r26;
	add.s32 	%r7, %r8, %r24;
	mad.lo.s32 	%r31, %r1, %r18, %r4;
	shl.b32 	%r10, %r18, 5;
	mad.lo.s32 	%r30, %r18, %r2, %r3;
	cvta.to.global.u64 	%rd1, %rd3;
	cvta.to.global.u64 	%rd2, %rd4;
	mov.f32 	%f104, 0f00000000;
	mov.b32 	%r32, 0;
$L__BB0_2:
	mul.wide.u32 	%rd6, %r30, 4;
	add.s64 	%rd7, %rd1, %rd6;
	ld.global.f32 	%f6, [%rd7];
	st.shared.f32 	[%r6], %f6;
	mul.wide.u32 	%rd8, %r31, 4;
	add.s64 	%rd9, %rd2, %rd8;
	ld.global.f32 	%f7, [%rd9];
	st.shared.f32 	[%r7], %f7;
	bar.sync 	0;
	ld.shared.f32 	%f8, [%r5];
	ld.shared.f32 	%f9, [%r8];
	fma.rn.f32 	%f10, %f8, %f9, %f104;
	ld.shared.f32 	%f11, [%r5+4];
	ld.shared.f32 	%f12, [%r8+128];
	fma.rn.f32 	%f13, %f11, %f12, %f10;
	ld.shared.f32 	%f14, [%r5+8];
	ld.shared.f32 	%f15, [%r8+256];
	fma.rn.f32 	%f16, %f14, %f15, %f13;
	ld.shared.f32 	%f17, [%r5+12];
	ld.shared.f32 	%f18, [%r8+384];
	fma.rn.f32 	%f19, %f17, %f18, %f16;
	ld.shared.f32 	%f20, [%r5+16];
	ld.shared.f32 	%f21, [%r8+512];
	fma.rn.f32 	%f22, %f20, %f21, %f19;
	ld.shared.f32 	%f23, [%r5+20];
	ld.shared.f32 	%f24, [%r8+640];
	fma.rn.f32 	%f25, %f23, %f24, %f22;
	ld.shared.f32 	%f26, [%r5+24];
	ld.shared.f32 	%f27, [%r8+768];
	fma.rn.f32 	%f28, %f26, %f27, %f25;
	ld.shared.f32 	%f29, [%r5+28];
	ld.shared.f32 	%f30, [%r8+896];
	fma.rn.f32 	%f31, %f29, %f30, %f28;
	ld.shared.f32 	%f32, [%r5+32];
	ld.shared.f32 	%f33, [%r8+1024];
	fma.rn.f32 	%f34, %f32, %f33, %f31;
	ld.shared.f32 	%f35, [%r5+36];
	ld.shared.f32 	%f36, [%r8+1152];
	fma.rn.f32 	%f37, %f35, %f36, %f34;
	ld.shared.f32 	%f38, [%r5+40];
	ld.shared.f32 	%f39, [%r8+1280];
	fma.rn.f32 	%f40, %f38, %f39, %f37;
	ld.shared.f32 	%f41, [%r5+44];
	ld.shared.f32 	%f42, [%r8+1408];
	fma.rn.f32 	%f43, %f41, %f42, %f40;
	ld.shared.f32 	%f44, [%r5+48];
	ld.shared.f32 	%f45, [%r8+1536];
	fma.rn.f32 	%f46, %f44, %f45, %f43;
	ld.shared.f32 	%f47, [%r5+52];
	ld.shared.f32 	%f48, [%r8+1664];
	fma.rn.f32 	%f49, %f47, %f48, %f46;
	ld.shared.f32 	%f50, [%r5+56];
	ld.shared.f32 	%f51, [%r8+1792];
	fma.rn.f32 	%f52, %f50, %f51, %f49;
	ld.shared.f32 	%f53, [%r5+60];
	ld.shared.f32 	%f54, [%r8+1920];
	fma.rn.f32 	%f55, %f53, %f54, %f52;
	ld.shared.f32 	%f56, [%r5+64];
	ld.shared.f32 	%f57, [%r8+2048];
	fma.rn.f32 	%f58, %f56, %f57, %f55;
	ld.shared.f32 	%f59, [%r5+68];
	ld.shared.f32 	%f60, [%r8+2176];
	fma.rn.f32 	%f61, %f59, %f60, %f58;
	ld.shared.f32 	%f62, [%r5+72];
	ld.shared.f32 	%f63, [%r8+2304];
	fma.rn.f32 	%f64, %f62, %f63, %f61;
	ld.shared.f32 	%f65, [%r5+76];
	ld.shared.f32 	%f66, [%r8+2432];
	fma.rn.f32 	%f67, %f65, %f66, %f64;
	ld.shared.f32 	%f68, [%r5+80];
	ld.shared.f32 	%f69, [%r8+2560];
	fma.rn.f32 	%f70, %f68, %f69, %f67;
	ld.shared.f32 	%f71, [%r5+84];
	ld.shared.f32 	%f72, [%r8+2688];
	fma.rn.f32 	%f73, %f71, %f72, %f70;
	ld.shared.f32 	%f74, [%r5+88];
	ld.shared.f32 	%f75, [%r8+2816];
	fma.rn.f32 	%f76, %f74, %f75, %f73;
	ld.shared.f32 	%f77, [%r5+92];
	ld.shared.f32 	%f78, [%r8+2944];
	fma.rn.f32 	%f79, %f77, %f78, %f76;
	ld.shared.f32 	%f80, [%r5+96];
	ld.shared.f32 	%f81, [%r8+3072];
	fma.rn.f32 	%f82, %f80, %f81, %f79;
	ld.shared.f32 	%f83, [%r5+100];
	ld.shared.f32 	%f84, [%r8+3200];
	fma.rn.f32 	%f85, %f83, %f84, %f82;
	ld.shared.f32 	%f86, [%r5+104];
	ld.shared.f32 	%f87, [%r8+3328];
	fma.rn.f32 	%f88, %f86, %f87, %f85;
	ld.shared.f32 	%f89, [%r5+108];
	ld.shared.f32 	%f90, [%r8+3456];
	fma.rn.f32 	%f91, %f89, %f90, %f88;
	ld.shared.f32 	%f92, [%r5+112];
	ld.shared.f32 	%f93, [%r8+3584];
	fma.rn.f32 	%f94, %f92, %f93, %f91;
	ld.shared.f32 	%f95, [%r5+116];
	ld.shared.f32 	%f96, [%r8+3712];
	fma.rn.f32 	%f97, %f95, %f96, %f94;
	ld.shared.f32 	%f98, [%r5+120];
	ld.shared.f32 	%f99, [%r8+3840];
	fma.rn.f32 	%f100, %f98, %f99, %f97;
	ld.shared.f32 	%f101, [%r5+124];
	ld.shared.f32 	%f102, [%r8+3968];
	fma.rn.f32 	%f104, %f101, %f102, %f100;
	bar.sync 	0;
	add.s32 	%r32, %r32, 32;
	add.s32 	%r31, %r31, %r10;
	add.s32 	%r30, %r30, 32;
	setp.lt.s32 	%p2, %r32, %r18;
	@%p2 bra 	$L__BB0_2;
$L__BB0_3:
	max.s32 	%r28, %r2, %r4;
	setp.ge.s32 	%p3, %r28, %r18;
	@%p3 bra 	$L__BB0_5;
	mad.lo.s32 	%r29, %r18, %r2, %r4;
	cvta.to.global.u64 	%rd10, %rd5;
	mul.wide.s32 	%rd11, %r29, 4;
	add.s64 	%rd12, %rd10, %rd11;
	st.global.f32 	[%rd12], %f104;
$L__BB0_5:
	ret;

}


// ===== COMPILED SASS (sm_100) =====

	.target	sm_100

	.elftype	@"ET_EXEC"


//--------------------- .note.nv.tkinfo           --------------------------
	.section	.note.nv.tkinfo,"",@"SHT_NOTE"
	.sectionflags	@"SHF_NOTE_NV_TKINFO"
	.tkinfo
        /*0018*/ 	.word	0x00000002
        /*0030*/ 	.string	""
        /*0030*/ 	.string	"ptxas"
        /*0030*/ 	.string	"Cuda compilation tools, release 13.0, V13.0.88"
        /*0030*/ 	.string	"Build cuda_13.0.r13.0/compiler.36424714_0"
        /*0030*/ 	.string	"-arch sm_100 -m 64 "



//--------------------- .note.nv.cuinfo           --------------------------
	.section	.note.nv.cuinfo,"",@"SHT_NOTE"
	.sectionflags	@"SHF_NOTE_NV_CUINFO"
        /*0018*/ 	.short	0x0002
        /*001a*/ 	.short	0x0064
        /*001c*/ 	.short	0x0082
	.zero		2


//--------------------- .nv.info                  --------------------------
	.section	.nv.info,"",@"SHT_CUDA_INFO"
	.align	4


	//----- nvinfo : EIATTR_REGCOUNT
	.align		4
        /*0000*/ 	.byte	0x04, 0x2f
        /*0002*/ 	.short	(.L_1 - .L_0)
	.align		4
.L_0:
        /*0004*/ 	.word	index@(_Z26matrixMultiplicationKernelPfS_S_i)
        /*0008*/ 	.word	0x00000020


	//----- nvinfo : EIATTR_FRAME_SIZE
	.align		4
.L_1:
        /*000c*/ 	.byte	0x04, 0x11
        /*000e*/ 	.short	(.L_3 - .L_2)
	.align		4
.L_2:
        /*0010*/ 	.word	index@(_Z26matrixMultiplicationKernelPfS_S_i)
        /*0014*/ 	.word	0x00000000


	//----- nvinfo : EIATTR_MIN_STACK_SIZE
	.align		4
.L_3:
        /*0018*/ 	.byte	0x04, 0x12
        /*001a*/ 	.short	(.L_5 - .L_4)
	.align		4
.L_4:
        /*001c*/ 	.word	index@(_Z26matrixMultiplicationKernelPfS_S_i)
        /*0020*/ 	.word	0x00000000
.L_5:


//--------------------- .nv.compat                --------------------------
	.section	.nv.compat,"",@"SHT_CUDA_COMPAT_INFO"
	.align	4
        /*0000*/ 	.byte	0x02, 0x09, 0x00, 0x00, 0x02, 0x02, 0x01, 0x00, 0x02, 0x05, 0x05, 0x00, 0x03, 0x07, 0x01, 0x01
        /*0010*/ 	.byte	0x02, 0x03, 0x00, 0x00, 0x02, 0x06, 0x01, 0x00, 0x04, 0x0b, 0x08, 0x00, 0x09, 0x00, 0x00, 0x00
        /*0020*/ 	.byte	0x00, 0x00, 0x00, 0x00


//--------------------- .nv.info._Z26matrixMultiplicationKernelPfS_S_i --------------------------
	.section	.nv.info._Z26matrixMultiplicationKernelPfS_S_i,"",@"SHT_CUDA_INFO"
	.sectionflags	@""
	.align	4


	//----- nvinfo : EIATTR_CUDA_API_VERSION
	.align		4
        /*0000*/ 	.byte	0x04, 0x37
        /*0002*/ 	.short	(.L_7 - .L_6)
.L_6:
        /*0004*/ 	.word	0x00000082


	//----- nvinfo : EIATTR_KPARAM_INFO
	.align		4
.L_7:
        /*0008*/ 	.byte	0x04, 0x17
        /*000a*/ 	.short	(.L_9 - .L_8)
.L_8:
        /*000c*/ 	.word	0x00000000
        /*0010*/ 	.short	0x0003
        /*0012*/ 	.short	0x0018
        /*0014*/ 	.byte	0x00, 0xf0, 0x11, 0x00


	//----- nvinfo : EIATTR_KPARAM_INFO
	.align		4
.L_9:
        /*0018*/ 	.byte	0x04, 0x17
        /*001a*/ 	.short	(.L_11 - .L_10)
.L_10:
        /*001c*/ 	.word	0x00000000
        /*0020*/ 	.short	0x0002
        /*0022*/ 	.short	0x0010
        /*0024*/ 	.byte	0x00, 0xf5, 0x21, 0x00


	//----- nvinfo : EIATTR_KPARAM_INFO
	.align		4
.L_11:
        /*0028*/ 	.byte	0x04, 0x17
        /*002a*/ 	.short	(.L_13 - .L_12)
.L_12:
        /*002c*/ 	.word	0x00000000
        /*0030*/ 	.short	0x0001
        /*0032*/ 	.short	0x0008
        /*0034*/ 	.byte	0x00, 0xf5, 0x21, 0x00


	//----- nvinfo : EIATTR_KPARAM_INFO
	.align		4
.L_13:
        /*0038*/ 	.byte	0x04, 0x17
        /*003a*/ 	.short	(.L_15 - .L_14)
.L_14:
        /*003c*/ 	.word	0x00000000
        /*0040*/ 	.short	0x0000
        /*0042*/ 	.short	0x0000
        /*0044*/ 	.byte	0x00, 0xf5, 0x21, 0x00


	//----- nvinfo : EIATTR_SPARSE_MMA_MASK
	.align		4
.L_15:
        /*0048*/ 	.byte	0x03, 0x50
        /*004a*/ 	.short	0x0000


	//----- nvinfo : EIATTR_MAXREG_COUNT
	.align		4
        /*004c*/ 	.byte	0x03, 0x1b
        /*004e*/ 	.short	0x00ff


	//----- nvinfo : EIATTR_NUM_BARRIERS
	.align		4
        /*0050*/ 	.byte	0x02, 0x4c
        /*0052*/ 	.byte	0x01
	.zero		1


	//----- nvinfo : EIATTR_MERCURY_ISA_VERSION
	.align		4
        /*0054*/ 	.byte	0x03, 0x5f
        /*0056*/ 	.short	0x0101


	//----- nvinfo : EIATTR_VRC_CTA_INIT_COUNT
	.align		4
        /*0058*/ 	.byte	0x02, 0x4a
	.zero		1
	.zero		1


	//----- nvinfo : EIATTR_EXIT_INSTR_OFFSETS
	.align		4
        /*005c*/ 	.byte	0x04, 0x1c
        /*005e*/ 	.short	(.L_17 - .L_16)


	//   ....[0]....
.L_16:
        /*0060*/ 	.word	0x00000740


	//   ....[1]....
        /*0064*/ 	.word	0x00000790


	//----- nvinfo : EIATTR_CBANK_PARAM_SIZE
	.align		4
.L_17:
        /*0068*/ 	.byte	0x03, 0x19
        /*006a*/ 	.short	0x001c


	//----- nvinfo : EIATTR_PARAM_CBANK
	.align		4
        /*006c*/ 	.byte	0x04, 0x0a
        /*006e*/ 	.short	(.L_19 - .L_18)
	.align		4
.L_18:
        /*0070*/ 	.word	index@(.nv.constant0._Z26matrixMultiplicationKernelPfS_S_i)
        /*0074*/ 	.short	0x0380
        /*0076*/ 	.short	0x001c


	//----- nvinfo : EIATTR_SW_WAR
	.align		4
.L_19:
        /*0078*/ 	.byte	0x04, 0x36
        /*007a*/ 	.short	(.L_21 - .L_20)
.L_20:
        /*007c*/ 	.word	0x00000008
.L_21:


//--------------------- .nv.callgraph             --------------------------
	.section	.nv.callgraph,"",@"SHT_CUDA_CALLGRAPH"
	.align	4
	.sectionentsize	8
	.align		4
        /*0000*/ 	.word	0x00000000
	.align		4
        /*0004*/ 	.word	0xffffffff
	.align		4
        /*0008*/ 	.word	0x00000000
	.align		4
        /*000c*/ 	.word	0xfffffffe
	.align		4
        /*0010*/ 	.word	0x00000000
	.align		4
        /*0014*/ 	.word	0xfffffffd
	.align		4
        /*0018*/ 	.word	0x00000000
	.align		4
        /*001c*/ 	.word	0xfffffffc


//--------------------- .text._Z26matrixMultiplicationKernelPfS_S_i --------------------------
	.section	.text._Z26matrixMultiplicationKernelPfS_S_i,"ax",@progbits
	.align	128
        .global         _Z26matrixMultiplicationKernelPfS_S_i
        .type           _Z26matrixMultiplicationKernelPfS_S_i,@function
        .size           _Z26matrixMultiplicationKernelPfS_S_i,(.L_x_3 - _Z26matrixMultiplicationKernelPfS_S_i)
        .other          _Z26matrixMultiplicationKernelPfS_S_i,@"STO_CUDA_ENTRY STV_DEFAULT"
_Z26matrixMultiplicationKernelPfS_S_i:
.text._Z26matrixMultiplicationKernelPfS_S_i:
[----:B------:R-:W-:Y:S01]  /*0000*/  LDC R1, c[0x0][0x37c] ;  /* 0x0000df00ff017b82 */ /* 0x000fe20000000800 */
[----:B------:R-:W0:Y:S07]  /*0010*/  S2R R9, SR_TID.Y ;  /* 0x0000000000097919 */ /* 0x000e2e0000002200 */
[----:B------:R-:W1:Y:S01]  /*0020*/  LDC R0, c[0x0][0x398] ;  /* 0x0000e600ff007b82 */ /* 0x000e620000000800 */
[----:B------:R-:W2:Y:S01]  /*0030*/  LDCU.64 UR8, c[0x0][0x358] ;  /* 0x00006b00ff0877ac */ /* 0x000ea20008000a00 */
[----:B------:R-:W-:Y:S01]  /*0040*/  HFMA2 R11, -RZ, RZ, 0, 0 ;  /* 0x00000000ff0b7431 */ /* 0x000fe200000001ff */
[----:B------:R-:W3:Y:S05]  /*0050*/  S2R R6, SR_TID.X ;  /* 0x0000000000067919 */ /* 0x000eea0000002100 */
[----:B------:R-:W0:Y:S08]  /*0060*/  LDC R16, c[0x0][0x364] ;  /* 0x0000d900ff107b82 */ /* 0x000e300000000800 */
[----:B------:R-:W0:Y:S08]  /*0070*/  S2UR UR4, SR_CTAID.Y ;  /* 0x00000000000479c3 */ /* 0x000e300000002600 */
[----:B------:R-:W3:Y:S01]  /*0080*/  S2UR UR5, SR_CTAID.X ;  /* 0x00000000000579c3 */ /* 0x000ee20000002500 */
[----:B-1----:R-:W-:-:S07]  /*0090*/  ISETP.GE.AND P1, PT, R0, 0x1, PT ;  /* 0x000000010000780c */ /* 0x002fce0003f26270 */
[----:B------:R-:W3:Y:S01]  /*00a0*/  LDC R17, c[0x0][0x360] ;  /* 0x0000d800ff117b82 */ /* 0x000ee20000000800 */
[----:B0-----:R-:W-:Y:S02]  /*00b0*/  IMAD R16, R16, UR4, R9 ;  /* 0x0000000410107c24 */ /* 0x001fe4000f8e0209 */
[----:B---3--:R-:W-:-:S05]  /*00c0*/  IMAD R17, R17, UR5, R6 ;  /* 0x0000000511117c24 */ /* 0x008fca000f8e0206 */
[----:B------:R-:W-:-:S04]  /*00d0*/  VIMNMX R3, PT, PT, R16, R17, !PT ;  /* 0x0000001110037248 */ /* 0x000fc80007fe0100 */
[----:B------:R-:W-:Y:S01]  /*00e0*/  ISETP.GE.AND P0, PT, R3, R0, PT ;  /* 0x000000000300720c */ /* 0x000fe20003f06270 */
[----:B--2---:R-:W-:-:S12]  /*00f0*/  @!P1 BRA `(.L_x_0) ;  /* 0x0000000400909947 */ /* 0x004fd80003800000 */
[----:B------:R-:W0:Y:S01]  /*0100*/  S2UR UR6, SR_CgaCtaId ;  /* 0x00000000000679c3 */ /* 0x000e220000008800 */
[----:B------:R-:W-:Y:S01]  /*0110*/  UMOV UR4, 0x400 ;  /* 0x0000040000047882 */ /* 0x000fe20000000000 */
[-C--:B------:R-:W-:Y:S01]  /*0120*/  IMAD R2, R16, R0.reuse, R6 ;  /* 0x0000000010027224 */ /* 0x080fe200078e0206 */
[----:B------:R-:W-:Y:S01]  /*0130*/  UIADD3 UR5, UPT, UPT, UR4, 0x1000, URZ ;  /* 0x0000100004057890 */ /* 0x000fe2000fffe0ff */
[----:B------:R-:W-:Y:S01]  /*0140*/  IMAD R5, R9, R0, R17 ;  /* 0x0000000009057224 */ /* 0x000fe200078e0211 */
[----:B------:R-:W-:-:S03]  /*0150*/  MOV R11, RZ ;  /* 0x000000ff000b7202 */ /* 0x000fc60000000f00 */
[----:B------:R-:W1:Y:S08]  /*0160*/  LDC.64 R20, c[0x0][0x380] ;  /* 0x0000e000ff147b82 */ /* 0x000e700000000a00 */
[----:B------:R-:W2:Y:S01]  /*0170*/  LDC.64 R18, c[0x0][0x388] ;  /* 0x0000e200ff127b82 */ /* 0x000ea20000000a00 */
[----:B0-----:R-:W-:Y:S02]  /*0180*/  ULEA UR4, UR6, UR4, 0x18 ;  /* 0x0000000406047291 */ /* 0x001fe4000f8ec0ff */
[----:B------:R-:W-:-:S04]  /*0190*/  ULEA UR5, UR6, UR5, 0x18 ;  /* 0x0000000506057291 */ /* 0x000fc8000f8ec0ff */
[C---:B------:R-:W-:Y:S01]  /*01a0*/  LEA R7, R9.reuse, UR4, 0x7 ;  /* 0x0000000409077c11 */ /* 0x040fe2000f8e38ff */
[----:B------:R-:W-:Y:S01]  /*01b0*/  UMOV UR4, URZ ;  /* 0x000000ff00047c82 */ /* 0x000fe20008000000 */
[C---:B------:R-:W-:Y:S02]  /*01c0*/  LEA R4, R6.reuse, UR5, 0x2 ;  /* 0x0000000506047c11 */ /* 0x040fe4000f8e10ff */
[----:B------:R-:W-:Y:S02]  /*01d0*/  LEA R6, R6, R7, 0x2 ;  /* 0x0000000706067211 */ /* 0x000fe400078e10ff */
[----:B------:R-:W-:-:S07]  /*01e0*/  LEA R3, R9, R4, 0x7 ;  /* 0x0000000409037211 */ /* 0x000fce00078e38ff */
.L_x_1:
[----:B-1----:R-:W-:-:S04]  /*01f0*/  IMAD.WIDE.U32 R26, R2, 0x4, R20 ;  /* 0x00000004021a7825 */ /* 0x002fc800078e0014 */
[----:B--2---:R-:W-:Y:S02]  /*0200*/  IMAD.WIDE.U32 R8, R5, 0x4, R18 ;  /* 0x0000000405087825 */ /* 0x004fe400078e0012 */
[----:B------:R-:W2:Y:S04]  /*0210*/  LDG.E R27, desc[UR8][R26.64] ;  /* 0x000000081a1b7981 */ /* 0x000ea8000c1e1900 */
[----:B------:R-:W3:Y:S01]  /*0220*/  LDG.E R22, desc[UR8][R8.64] ;  /* 0x0000000808167981 */ /* 0x000ee2000c1e1900 */
[----:B------:R-:W-:Y:S01]  /*0230*/  UIADD3 UR4, UPT, UPT, UR4, 0x20, URZ ;  /* 0x0000002004047890 */ /* 0x000fe2000fffe0ff */
[----:B------:R-:W-:Y:S02]  /*0240*/  IADD3 R2, PT, PT, R2, 0x20, RZ ;  /* 0x0000002002027810 */ /* 0x000fe40007ffe0ff */
[----:B------:R-:W-:-:S03]  /*0250*/  LEA R5, R0, R5, 0x5 ;  /* 0x0000000500057211 */ /* 0x000fc600078e28ff */
[----:B------:R-:W-:Y:S01]  /*0260*/  ISETP.LE.AND P1, PT, R0, UR4, PT ;  /* 0x0000000400007c0c */ /* 0x000fe2000bf23270 */
[----:B--2---:R-:W-:Y:S04]  /*0270*/  STS [R6], R27 ;  /* 0x0000001b06007388 */ /* 0x004fe80000000800 */
[----:B---3--:R-:W-:Y:S01]  /*0280*/  STS [R3], R22 ;  /* 0x0000001603007388 */ /* 0x008fe20000000800 */
[----:B------:R-:W-:Y:S06]  /*0290*/  BAR.SYNC.DEFER_BLOCKING 0x0 ;  /* 0x0000000000007b1d */ /* 0x000fec0000010000 */
[----:B------:R-:W-:Y:S04]  /*02a0*/  LDS R10, [R4] ;  /* 0x00000000040a7984 */ /* 0x000fe80000000800 */
[----:B------:R-:W0:Y:S04]  /*02b0*/  LDS.128 R12, [R7] ;  /* 0x00000000070c7984 */ /* 0x000e280000000c00 */
[----:B------:R-:W1:Y:S04]  /*02c0*/  LDS R29, [R4+0x80] ;  /* 0x00008000041d7984 */ /* 0x000e680000000800 */
[----:B------:R-:W2:Y:S04]  /*02d0*/  LDS R23, [R4+0x100] ;  /* 0x0001000004177984 */ /* 0x000ea80000000800 */
[----:B------:R-:W3:Y:S04]  /*02e0*/  LDS R24, [R4+0x180] ;  /* 0x0001800004187984 */ /* 0x000ee80000000800 */
[----:B------:R-:W-:Y:S04]  /*02f0*/  LDS R25, [R4+0x200] ;  /* 0x0002000004197984 */ /* 0x000fe80000000800 */
[----:B------:R-:W-:Y:S04]  /*0300*/  LDS R22, [R4+0x280] ;  /* 0x0002800004167984 */ /* 0x000fe80000000800 */
[----:B------:R-:W-:Y:S01]  /*0310*/  LDS R26, [R4+0xb80] ;  /* 0x000b8000041a7984 */ /* 0x000fe20000000800 */
[----:B0-----:R-:W-:-:S03]  /*0320*/  FFMA R12, R12, R10, R11 ;  /* 0x0000000a0c0c7223 */ /* 0x001fc6000000000b */
[----:B------:R-:W0:Y:S01]  /*0330*/  LDS.128 R8, [R7+0x10] ;  /* 0x0000100007087984 */ /* 0x000e220000000c00 */
[----:B-1----:R-:W-:-:S04]  /*0340*/  FFMA R12, R29, R13, R12 ;  /* 0x0000000d1d0c7223 */ /* 0x002fc8000000000c */
[----:B--2---:R-:W-:Y:S02]  /*0350*/  FFMA R13, R23, R14, R12 ;  /* 0x0000000e170d7223 */ /* 0x004fe4000000000c */
[----:B------:R-:W1:Y:S02]  /*0360*/  LDS R23, [R4+0x300] ;  /* 0x0003000004177984 */ /* 0x000e640000000800 */
[----:B---3--:R-:W-:Y:S02]  /*0370*/  FFMA R13, R24, R15, R13 ;  /* 0x0000000f180d7223 */ /* 0x008fe4000000000d */
[----:B------:R-:W2:Y:S02]  /*0380*/  LDS R24, [R4+0x380] ;  /* 0x0003800004187984 */ /* 0x000ea40000000800 */
[----:B0-----:R-:W-:Y:S02]  /*0390*/  FFMA R27, R8, R25, R13 ;  /* 0x00000019081b7223 */ /* 0x001fe4000000000d */
[----:B------:R-:W-:Y:S02]  /*03a0*/  LDS R25, [R4+0x400] ;  /* 0x0004000004197984 */ /* 0x000fe40000000800 */
[----:B------:R-:W-:-:S02]  /*03b0*/  FFMA R8, R22, R9, R27 ;  /* 0x0000000916087223 */ /* 0x000fc4000000001b */
[----:B------:R-:W0:Y:S02]  /*03c0*/  LDS.128 R12, [R7+0x20] ;  /* 0x00002000070c7984 */ /* 0x000e240000000c00 */
[----:B-1----:R-:W-:Y:S02]  /*03d0*/  FFMA R9, R23, R10, R8 ;  /* 0x0000000a17097223 */ /* 0x002fe40000000008 */
[----:B------:R-:W1:Y:S02]  /*03e0*/  LDS R22, [R4+0x480] ;  /* 0x0004800004167984 */ /* 0x000e640000000800 */
[----:B--2---:R-:W-:Y:S02]  /*03f0*/  FFMA R9, R24, R11, R9 ;  /* 0x0000000b18097223 */ /* 0x004fe40000000009 */
[----:B------:R-:W2:Y:S04]  /*0400*/  LDS R23, [R4+0x500] ;  /* 0x0005000004177984 */ /* 0x000ea80000000800 */
[----:B------:R-:W3:Y:S01]  /*0410*/  LDS R24, [R4+0x580] ;  /* 0x0005800004187984 */ /* 0x000ee20000000800 */
[----:B0-----:R-:W-:-:S03]  /*0420*/  FFMA R27, R12, R25, R9 ;  /* 0x000000190c1b7223 */ /* 0x001fc60000000009 */
[----:B------:R-:W-:Y:S01]  /*0430*/  LDS R25, [R4+0x600] ;  /* 0x0006000004197984 */ /* 0x000fe20000000800 */
[----:B-1----:R-:W-:-:S03]  /*0440*/  FFMA R12, R22, R13, R27 ;  /* 0x0000000d160c7223 */ /* 0x002fc6000000001b */
[----:B------:R-:W0:Y:S01]  /*0450*/  LDS.128 R8, [R7+0x30] ;  /* 0x0000300007087984 */ /* 0x000e220000000c00 */
[----:B--2---:R-:W-:-:S03]  /*0460*/  FFMA R13, R23, R14, R12 ;  /* 0x0000000e170d7223 */ /* 0x004fc6000000000c */
[----:B------:R-:W1:Y:S01]  /*0470*/  LDS R22, [R4+0x680] ;  /* 0x0006800004167984 */ /* 0x000e620000000800 */
[----:B---3--:R-:W-:-:S03]  /*0480*/  FFMA R13, R24, R15, R13 ;  /* 0x0000000f180d7223 */ /* 0x008fc6000000000d */
        /* <DEDUP_REMOVED lines=19> */
[----:B------:R-:W-:Y:S01]  /*05c0*/  LDS R24, [R4+0xc80] ;  /* 0x000c800004187984 */ /* 0x000fe20000000800 */
[----:B0-----:R-:W-:-:S03]  /*05d0*/  FFMA R27, R8, R25, R13 ;  /* 0x00000019081b7223 */ /* 0x001fc6000000000d */
[----:B------:R-:W-:Y:S01]  /*05e0*/  LDS R25, [R4+0xc00] ;  /* 0x000c000004197984 */ /* 0x000fe20000000800 */
[----:B-1----:R-:W-:-:S03]  /*05f0*/  FFMA R22, R22, R9, R27 ;  /* 0x0000000916167223 */ /* 0x002fc6000000001b */
[----:B------:R-:W0:Y:S01]  /*0600*/  LDS.128 R12, [R7+0x60] ;  /* 0x00006000070c7984 */ /* 0x000e220000000c00 */
[----:B--2---:R-:W-:-:S03]  /*0610*/  FFMA R9, R23, R10, R22 ;  /* 0x0000000a17097223 */ /* 0x004fc60000000016 */
[----:B------:R-:W1:Y:S01]  /*0620*/  LDS R23, [R4+0xd00] ;  /* 0x000d000004177984 */ /* 0x000e620000000800 */
[----:B------:R-:W-:-:S03]  /*0630*/  FFMA R9, R26, R11, R9 ;  /* 0x0000000b1a097223 */ /* 0x000fc60000000009 */
[----:B------:R-:W2:Y:S01]  /*0640*/  LDS R22, [R4+0xd80] ;  /* 0x000d800004167984 */ /* 0x000ea20000000800 */
[----:B0-----:R-:W-:-:S03]  /*0650*/  FFMA R27, R12, R25, R9 ;  /* 0x000000190c1b7223 */ /* 0x001fc60000000009 */
[----:B------:R-:W-:Y:S01]  /*0660*/  LDS R25, [R4+0xe00] ;  /* 0x000e000004197984 */ /* 0x000fe20000000800 */
[----:B------:R-:W-:-:S03]  /*0670*/  FFMA R24, R24, R13, R27 ;  /* 0x0000000d18187223 */ /* 0x000fc6000000001b */
[----:B------:R-:W0:Y:S01]  /*0680*/  LDS.128 R8, [R7+0x70] ;  /* 0x0000700007087984 */ /* 0x000e220000000c00 */
[----:B-1----:R-:W-:-:S03]  /*0690*/  FFMA R23, R23, R14, R24 ;  /* 0x0000000e17177223 */ /* 0x002fc60000000018 */
[----:B------:R-:W1:Y:S01]  /*06a0*/  LDS R27, [R4+0xe80] ;  /* 0x000e8000041b7984 */ /* 0x000e620000000800 */
[----:B--2---:R-:W-:-:S03]  /*06b0*/  FFMA R15, R22, R15, R23 ;  /* 0x0000000f160f7223 */ /* 0x004fc60000000017 */
[----:B------:R-:W2:Y:S04]  /*06c0*/  LDS R13, [R4+0xf00] ;  /* 0x000f0000040d7984 */ /* 0x000ea80000000800 */
[----:B------:R-:W3:Y:S01]  /*06d0*/  LDS R12, [R4+0xf80] ;  /* 0x000f8000040c7984 */ /* 0x000ee20000000800 */
[----:B0-----:R-:W-:-:S04]  /*06e0*/  FFMA R8, R8, R25, R15 ;  /* 0x0000001908087223 */ /* 0x001fc8000000000f */
[----:B-1----:R-:W-:-:S04]  /*06f0*/  FFMA R8, R27, R9, R8 ;  /* 0x000000091b087223 */ /* 0x002fc80000000008 */
[----:B--2---:R-:W-:-:S04]  /*0700*/  FFMA R13, R13, R10, R8 ;  /* 0x0000000a0d0d7223 */ /* 0x004fc80000000008 */
[----:B---3--:R-:W-:Y:S01]  /*0710*/  FFMA R11, R12, R11, R13 ;  /* 0x0000000b0c0b7223 */ /* 0x008fe2000000000d */
[----:B------:R-:W-:Y:S06]  /*0720*/  BAR.SYNC.DEFER_BLOCKING 0x0 ;  /* 0x0000000000007b1d */ /* 0x000fec0000010000 */
[----:B------:R-:W-:Y:S05]  /*0730*/  @!P1 BRA `(.L_x_1) ;  /* 0xfffffff800ac9947 */ /* 0x000fea000383ffff */
.L_x_0:
[----:B------:R-:W-:Y:S05]  /*0740*/  @P0 EXIT ;  /* 0x000000000000094d */ /* 0x000fea0003800000 */
[----:B------:R-:W0:Y:S01]  /*0750*/  LDC.64 R2, c[0x0][0x390] ;  /* 0x0000e400ff027b82 */ /* 0x000e220000000a00 */
[----:B------:R-:W-:-:S04]  /*0760*/  IMAD R17, R16, R0, R17 ;  /* 0x0000000010117224 */ /* 0x000fc800078e0211 */
[----:B0-----:R-:W-:-:S05]  /*0770*/  IMAD.WIDE R2, R17, 0x4, R2 ;  /* 0x0000000411027825 */ /* 0x001fca00078e0202 */
[----:B------:R-:W-:Y:S01]  /*0780*/  STG.E desc[UR8][R2.64], R11 ;  /* 0x0000000b02007986 */ /* 0x000fe2000c101908 */
[----:B------:R-:W-:Y:S05]  /*0790*/  EXIT ;  /* 0x000000000000794d */ /* 0x000fea0003800000 */
.L_x_2:
[----:B------:R-:W-:-:S00]  /*07a0*/  BRA `(.L_x_2) ;  /* 0xfffffffc00fc7947 */ /* 0x000fc0000383ffff */
[----:B------:R-:W-:-:S00]  /*07b0*/  NOP ;  /* 0x0000000000007918 */ /* 0x000fc00000000000 */
        /* <DEDUP_REMOVED lines=12> */
.L_x_3:


//--------------------- .nv.shared._Z26matrixMultiplicationKernelPfS_S_i --------------------------
	.section	.nv.shared._Z26matrixMultiplicationKernelPfS_S_i,"aw",@nobits
	.sectionflags	@""
	.align	4
.nv.shared._Z26matrixMultiplicationKernelPfS_S_i:
	.zero		9216


//--------------------- .nv.shared.reserved.0     --------------------------
	.section	.nv.shared.reserved.0,"aw",@nobits
	.weak		__nv_reservedSMEM_offset_0_alias
	.size		__nv_reservedSMEM_offset_0_alias, 0, 64
	.other		__nv_reservedSMEM_offset_0_alias,@"STO_CUDA_RESERVED_SHARED STV_DEFAULT"
__nv_reservedSMEM_offset_0_alias:
	.zero		0
	.zero		64


//--------------------- .nv.constant0._Z26matrixMultiplicationKernelPfS_S_i --------------------------
	.section	.nv.constant0._Z26matrixMultiplicationKernelPfS_S_i,"a",@progbits
	.sectionflags	@""
	.align	4
.nv.constant0._Z26matrixMultiplicationKernelPfS_S_i:
	.zero		924


//--------------------- SYMBOLS --------------------------

	.type		.nv.reservedSmem.offset0,@object
	.size		.nv.reservedSmem.offset0,0x4
	.type		.nv.reservedSmem.cap,@object
	.size		.nv.reservedSmem.cap,0x4
